//
// Generated by NVIDIA NVVM Compiler
//
// Compiler Build ID: CL-36424714
// Cuda compilation tools, release 13.0, V13.0.88
// Based on NVVM 20.0.0
//

.version 9.0
.target sm_100
.address_size 64

	// .globl	_Z5hellov
.extern .func  (.param .b32 func_retval0) vprintf
(
	.param .b64 vprintf_param_0,
	.param .b64 vprintf_param_1
)
;
.global .align 1 .b8 $str[34] = {72, 101, 108, 108, 111, 32, 102, 114, 111, 109, 32, 98, 108, 111, 99, 107, 58, 32, 37, 100, 44, 32, 116, 104, 114, 101, 97, 100, 58, 32, 37, 100, 10};

.visible .entry _Z5hellov()
{
	.local .align 8 .b8 	__local_depot0[8];
	.reg .b64 	%SP;
	.reg .b64 	%SPL;
	.reg .b32 	%r<5>;
	.reg .b64 	%rd<5>;

	mov.u64 	%SPL, __local_depot0;
	cvta.local.u64 	%SP, %SPL;
	add.u64 	%rd1, %SP, 0;
	add.u64 	%rd2, %SPL, 0;
	mov.u32 	%r1, %ctaid.x;
	mov.u32 	%r2, %tid.x;
	st.local.v2.u32 	[%rd2], {%r1, %r2};
	mov.u64 	%rd3, $str;
	cvta.global.u64 	%rd4, %rd3;
	{ // callseq 0, 0
	.param .b64 param0;
	st.param.b64 	[param0], %rd4;
	.param .b64 param1;
	st.param.b64 	[param1], %rd1;
	.param .b32 retval0;
	call.uni (retval0), 
	vprintf, 
	(
	param0, 
	param1
	);
	ld.param.b32 	%r3, [retval0];
	} // callseq 0
	ret;

}


// ===== COMPILED SASS (sm_100) =====

	.target	sm_100

	.elftype	@"ET_EXEC"


//--------------------- .note.nv.tkinfo           --------------------------
	.section	.note.nv.tkinfo,"",@"SHT_NOTE"
	.sectionflags	@"SHF_NOTE_NV_TKINFO"
	.tkinfo
        /*0018*/ 	.word	0x00000002
        /*0030*/ 	.string	""
        /*0030*/ 	.string	"ptxas"
        /*0030*/ 	.string	"Cuda compilation tools, release 13.0, V13.0.88"
        /*0030*/ 	.string	"Build cuda_13.0.r13.0/compiler.36424714_0"
        /*0030*/ 	.string	"-arch sm_100 -m 64 "



//--------------------- .note.nv.cuinfo           --------------------------
	.section	.note.nv.cuinfo,"",@"SHT_NOTE"
	.sectionflags	@"SHF_NOTE_NV_CUINFO"
        /*0018*/ 	.short	0x0002
        /*001a*/ 	.short	0x0064
        /*001c*/ 	.short	0x0082
	.zero		2


//--------------------- .nv.info                  --------------------------
	.section	.nv.info,"",@"SHT_CUDA_INFO"
	.align	4


	//----- nvinfo : EIATTR_REGCOUNT
	.align		4
        /*0000*/ 	.byte	0x04, 0x2f
        /*0002*/ 	.short	(.L_2 - .L_1)
	.align		4
.L_1:
        /*0004*/ 	.word	index@(_Z5hellov)
        /*0008*/ 	.word	0x00000018


	//----- nvinfo : EIATTR_FRAME_SIZE
	.align		4
.L_2:
        /*000c*/ 	.byte	0x04, 0x11
        /*000e*/ 	.short	(.L_4 - .L_3)
	.align		4
.L_3:
        /*0010*/ 	.word	index@(_Z5hellov)
        /*0014*/ 	.word	0x00000008


	//----- nvinfo : EIATTR_MIN_STACK_SIZE
	.align		4
.L_4:
        /*0018*/ 	.byte	0x04, 0x12
        /*001a*/ 	.short	(.L_6 - .L_5)
	.align		4
.L_5:
        /*001c*/ 	.word	index@(_Z5hellov)
        /*0020*/ 	.word	0x00000008
.L_6:


//--------------------- .nv.compat                --------------------------
	.section	.nv.compat,"",@"SHT_CUDA_COMPAT_INFO"
	.align	4
        /*0000*/ 	.byte	0x02, 0x09, 0x00, 0x00, 0x02, 0x02, 0x01, 0x00, 0x02, 0x05, 0x05, 0x00, 0x03, 0x07, 0x01, 0x01
        /*0010*/ 	.byte	0x02, 0x03, 0x00, 0x00, 0x02, 0x06, 0x01, 0x00, 0x04, 0x0b, 0x08, 0x00, 0x09, 0x00, 0x00, 0x00
        /*0020*/ 	.byte	0x00, 0x00, 0x00, 0x00


//--------------------- .nv.info._Z5hellov        --------------------------
	.section	.nv.info._Z5hellov,"",@"SHT_CUDA_INFO"
	.sectionflags	@""
	.align	4


	//----- nvinfo : EIATTR_CUDA_API_VERSION
	.align		4
        /*0000*/ 	.byte	0x04, 0x37
        /*0002*/ 	.short	(.L_8 - .L_7)
.L_7:
        /*0004*/ 	.word	0x00000082


	//----- nvinfo : EIATTR_SPARSE_MMA_MASK
	.align		4
.L_8:
        /*0008*/ 	.byte	0x03, 0x50
        /*000a*/ 	.short	0x0000


	//----- nvinfo : EIATTR_MAXREG_COUNT
	.align		4
        /*000c*/ 	.byte	0x03, 0x1b
        /*000e*/ 	.short	0x00ff


	//----- nvinfo : EIATTR_EXTERNS
	.align		4
        /*0010*/ 	.byte	0x04, 0x0f
        /*0012*/ 	.short	(.L_10 - .L_9)


	//   ....[0]....
	.align		4
.L_9:
        /*0014*/ 	.word	index@(vprintf)


	//----- nvinfo : EIATTR_MERCURY_ISA_VERSION
	.align		4
.L_10:
        /*0018*/ 	.byte	0x03, 0x5f
        /*001a*/ 	.short	0x0101


	//----- nvinfo : EIATTR_VRC_CTA_INIT_COUNT
	.align		4
        /*001c*/ 	.byte	0x02, 0x4a
	.zero		1
	.zero		1


	//----- nvinfo : EIATTR_SYSCALL_OFFSETS
	.align		4
        /*0020*/ 	.byte	0x04, 0x46
        /*0022*/ 	.short	(.L_12 - .L_11)


	//   ....[0]....
.L_11:
        /*0024*/ 	.word	0x000000f0


	//----- nvinfo : EIATTR_EXIT_INSTR_OFFSETS
	.align		4
.L_12:
        /*0028*/ 	.byte	0x04, 0x1c
        /*002a*/ 	.short	(.L_14 - .L_13)


	//   ....[0]....
.L_13:
        /*002c*/ 	.word	0x00000100


	//----- nvinfo : EIATTR_SW_WAR
	.align		4
.L_14:
        /*0030*/ 	.byte	0x04, 0x36
        /*0032*/ 	.short	(.L_16 - .L_15)
.L_15:
        /*0034*/ 	.word	0x00000008
.L_16:


//--------------------- .nv.callgraph             --------------------------
	.section	.nv.callgraph,"",@"SHT_CUDA_CALLGRAPH"
	.align	4
	.sectionentsize	8
	.align		4
        /*0000*/ 	.word	0x00000000
	.align		4
        /*0004*/ 	.word	0xffffffff
	.align		4
        /*0008*/ 	.word	index@(_Z5hellov)
	.align		4
        /*000c*/ 	.word	index@(vprintf)
	.align		4
        /*0010*/ 	.word	0x00000000
	.align		4
        /*0014*/ 	.word	0xfffffffe
	.align		4
        /*0018*/ 	.word	0x00000000
	.align		4
        /*001c*/ 	.word	0xfffffffd
	.align		4
        /*0020*/ 	.word	0x00000000
	.align		4
        /*0024*/ 	.word	0xfffffffc


//--------------------- .nv.constant4             --------------------------
	.section	.nv.constant4,"a",@progbits
	.align	8
	.align		8
.nv.constant4:
        /*0000*/ 	.dword	vprintf
	.align		8
        /*0008*/ 	.dword	$str


//--------------------- .text._Z5hellov           --------------------------
	.section	.text._Z5hellov,"ax",@progbits
	.align	128
        .global         _Z5hellov
        .type           _Z5hellov,@function
        .size           _Z5hellov,(.L_x_2 - _Z5hellov)
        .other          _Z5hellov,@"STO_CUDA_ENTRY STV_DEFAULT"
_Z5hellov:
.text._Z5hellov:
[----:B------:R-:W0:Y:S01]  /*0000*/  LDC R1, c[0x0][0x37c] ;  /* 0x0000df00ff017b82 */ /* 0x000e220000000800 */
[----:B------:R-:W1:Y:S01]  /*0010*/  S2R R8, SR_CTAID.X ;  /* 0x0000000000087919 */ /* 0x000e620000002500 */
[----:B0-----:R-:W-:Y:S01]  /*0020*/  VIADD R1, R1, 0xfffffff8 ;  /* 0xfffffff801017836 */ /* 0x001fe20000000000 */
[----:B------:R-:W-:Y:S01]  /*0030*/  MOV R0, 0x0 ;  /* 0x0000000000007802 */ /* 0x000fe20000000f00 */
[----:B------:R-:W0:Y:S01]  /*0040*/  LDCU UR4, c[0x0][0x2f8] ;  /* 0x00005f00ff0477ac */ /* 0x000e220008000800 */
[----:B------:R-:W1:Y:S03]  /*0050*/  S2R R9, SR_TID.X ;  /* 0x0000000000097919 */ /* 0x000e660000002100 */
[----:B------:R2:W3:Y:S01]  /*0060*/  LDC.64 R2, c[0x4][R0] ;  /* 0x0100000000027b82 */ /* 0x0004e20000000a00 */
[----:B------:R-:W4:Y:S01]  /*0070*/  LDCU.64 UR6, c[0x4][0x8] ;  /* 0x01000100ff0677ac */ /* 0x000f220008000a00 */
[----:B------:R-:W5:Y:S01]  /*0080*/  LDCU UR5, c[0x0][0x2fc] ;  /* 0x00005f80ff0577ac */ /* 0x000f620008000800 */
[----:B0-----:R-:W-:Y:S01]  /*0090*/  IADD3 R6, P0, PT, R1, UR4, RZ ;  /* 0x0000000401067c10 */ /* 0x001fe2000ff1e0ff */
[----:B----4-:R-:W-:Y:S01]  /*00a0*/  IMAD.U32 R4, RZ, RZ, UR6 ;  /* 0x00000006ff047e24 */ /* 0x010fe2000f8e00ff */
[----:B------:R-:W-:-:S03]  /*00b0*/  MOV R5, UR7 ;  /* 0x0000000700057c02 */ /* 0x000fc60008000f00 */
[----:B-----5:R-:W-:Y:S01]  /*00c0*/  IMAD.X R7, RZ, RZ, UR5, P0 ;  /* 0x00000005ff077e24 */ /* 0x020fe200080e06ff */
[----:B-1----:R2:W-:Y:S07]  /*00d0*/  STL.64 [R1], R8 ;  /* 0x0000000801007387 */ /* 0x0025ee0000100a00 */
[----:B------:R-:W-:-:S07]  /*00e0*/  LEPC R20, `(.L_x_0) ;  /* 0x000000001014794e */ /* 0x000fce0000000000 */
[----:B--23--:R-:W-:Y:S05]  /*00f0*/  CALL.ABS.NOINC R2 ;  /* 0x0000000002007343 */ /* 0x00cfea0003c00000 */
.L_x_0:
[----:B------:R-:W-:Y:S05]  /*0100*/  EXIT ;  /* 0x000000000000794d */ /* 0x000fea0003800000 */
.L_x_1:
[----:B------:R-:W-:-:S00]  /*0110*/  BRA `(.L_x_1) ;  /* 0xfffffffc00fc7947 */ /* 0x000fc0000383ffff */
[----:B------:R-:W-:-:S00]  /*0120*/  NOP ;  /* 0x0000000000007918 */ /* 0x000fc00000000000 */
        /* <DEDUP_REMOVED lines=13> */
.L_x_2:


//--------------------- .nv.global.init           --------------------------
	.section	.nv.global.init,"aw",@progbits
.nv.global.init:
	.type		$str,@object
	.size		$str,(.L_0 - $str)
$str:
        /*0000*/ 	.byte	0x48, 0x65, 0x6c, 0x6c, 0x6f, 0x20, 0x66, 0x72, 0x6f, 0x6d, 0x20, 0x62, 0x6c, 0x6f, 0x63, 0x6b
        /*0010*/ 	.byte	0x3a, 0x20, 0x25, 0x64, 0x2c, 0x20, 0x74, 0x68, 0x72, 0x65, 0x61, 0x64, 0x3a, 0x20, 0x25, 0x64
        /*0020*/ 	.byte	0x0a, 0x00
.L_0:


//--------------------- .nv.shared.reserved.0     --------------------------
	.section	.nv.shared.reserved.0,"aw",@nobits
	.weak		__nv_reservedSMEM_offset_0_alias
	.size		__nv_reservedSMEM_offset_0_alias, 0, 64
	.other		__nv_reservedSMEM_offset_0_alias,@"STO_CUDA_RESERVED_SHARED STV_DEFAULT"
__nv_reservedSMEM_offset_0_alias:
	.zero		0
	.zero		64


//--------------------- .nv.constant0._Z5hellov   --------------------------
	.section	.nv.constant0._Z5hellov,"a",@progbits
	.sectionflags	@""
	.align	4
.nv.constant0._Z5hellov:
	.zero		896


//--------------------- SYMBOLS --------------------------

	.type		.nv.reservedSmem.offset0,@object
	.size		.nv.reservedSmem.offset0,0x4
	.type		vprintf,@function
